	.headerflags	@"EF_CUDA_TEXMODE_UNIFIED EF_CUDA_64BIT_ADDRESS EF_CUDA_ACCELERATORS EF_CUDA_SM90 EF_CUDA_VIRTUAL_SM(EF_CUDA_SM90)"
	.elftype	@"ET_EXEC"


//--------------------- .nv.info                  --------------------------
	.section	.nv.info,"",@"SHT_CUDA_INFO"
	.align	4


	//----- nvinfo : EIATTR_REGCOUNT
	.align		4
        /*0000*/ 	.byte	0x04, 0x2f
        /*0002*/ 	.short	(.L_2 - .L_1)
	.align		4
.L_1:
        /*0004*/ 	.word	index@(triton_red_fused__log_softmax__softmax_mul_sum_6)
        /*0008*/ 	.word	0x00000025


	//----- nvinfo : EIATTR_MIN_STACK_SIZE
	.align		4
.L_2:
        /*000c*/ 	.byte	0x04, 0x12
        /*000e*/ 	.short	(.L_4 - .L_3)
	.align		4
.L_3:
        /*0010*/ 	.word	index@(triton_red_fused__log_softmax__softmax_mul_sum_6)
        /*0014*/ 	.word	0x00000000


	//----- nvinfo : EIATTR_FRAME_SIZE
	.align		4
.L_4:
        /*0018*/ 	.byte	0x04, 0x11
        /*001a*/ 	.short	(.L_6 - .L_5)
	.align		4
.L_5:
        /*001c*/ 	.word	index@(triton_red_fused__log_softmax__softmax_mul_sum_6)
        /*0020*/ 	.word	0x00000000


	//----- nvinfo : EIATTR_MIN_STACK_SIZE
	.align		4
.L_6:
        /*0024*/ 	.byte	0x04, 0x12
        /*0026*/ 	.short	(.L_8 - .L_7)
	.align		4
.L_7:
        /*0028*/ 	.word	index@(triton_red_fused__log_softmax__softmax_mul_sum_6)
        /*002c*/ 	.word	0x00000000
.L_8:


//--------------------- .nv.info.triton_red_fused__log_softmax__softmax_mul_sum_6 --------------------------
	.section	.nv.info.triton_red_fused__log_softmax__softmax_mul_sum_6,"",@"SHT_CUDA_INFO"
	.sectionflags	@""
	.align	4


	//----- nvinfo : EIATTR_CUDA_API_VERSION
	.align		4
        /*0000*/ 	.byte	0x04, 0x37
        /*0002*/ 	.short	(.L_10 - .L_9)
.L_9:
        /*0004*/ 	.word	0x0000007c


	//----- nvinfo : EIATTR_KPARAM_INFO
	.align		4
.L_10:
        /*0008*/ 	.byte	0x04, 0x17
        /*000a*/ 	.short	(.L_12 - .L_11)
.L_11:
        /*000c*/ 	.word	0x00000000
        /*0010*/ 	.short	0x000c
        /*0012*/ 	.short	0x005c
        /*0014*/ 	.byte	0x00, 0xf0, 0x11, 0x00


	//----- nvinfo : EIATTR_KPARAM_INFO
	.align		4
.L_12:
        /*0018*/ 	.byte	0x04, 0x17
        /*001a*/ 	.short	(.L_14 - .L_13)
.L_13:
        /*001c*/ 	.word	0x00000000
        /*0020*/ 	.short	0x000b
        /*0022*/ 	.short	0x0058
        /*0024*/ 	.byte	0x00, 0xf0, 0x11, 0x00


	//----- nvinfo : EIATTR_KPARAM_INFO
	.align		4
.L_14:
        /*0028*/ 	.byte	0x04, 0x17
        /*002a*/ 	.short	(.L_16 - .L_15)
.L_15:
        /*002c*/ 	.word	0x00000000
        /*0030*/ 	.short	0x000a
        /*0032*/ 	.short	0x0050
        /*0034*/ 	.byte	0x00, 0xf4, 0x21, 0x00


	//----- nvinfo : EIATTR_KPARAM_INFO
	.align		4
.L_16:
        /*0038*/ 	.byte	0x04, 0x17
        /*003a*/ 	.short	(.L_18 - .L_17)
.L_17:
        /*003c*/ 	.word	0x00000000
        /*0040*/ 	.short	0x0009
        /*0042*/ 	.short	0x0048
        /*0044*/ 	.byte	0x00, 0xf4, 0x21, 0x00


	//----- nvinfo : EIATTR_KPARAM_INFO
	.align		4
.L_18:
        /*0048*/ 	.byte	0x04, 0x17
        /*004a*/ 	.short	(.L_20 - .L_19)
.L_19:
        /*004c*/ 	.word	0x00000000
        /*0050*/ 	.short	0x0008
        /*0052*/ 	.short	0x0040
        /*0054*/ 	.byte	0x00, 0xf4, 0x21, 0x00


	//----- nvinfo : EIATTR_KPARAM_INFO
	.align		4
.L_20:
        /*0058*/ 	.byte	0x04, 0x17
        /*005a*/ 	.short	(.L_22 - .L_21)
.L_21:
        /*005c*/ 	.word	0x00000000
        /*0060*/ 	.short	0x0007
        /*0062*/ 	.short	0x0038
        /*0064*/ 	.byte	0x00, 0xf4, 0x21, 0x00


	//----- nvinfo : EIATTR_KPARAM_INFO
	.align		4
.L_22:
        /*0068*/ 	.byte	0x04, 0x17
        /*006a*/ 	.short	(.L_24 - .L_23)
.L_23:
        /*006c*/ 	.word	0x00000000
        /*0070*/ 	.short	0x0006
        /*0072*/ 	.short	0x0030
        /*0074*/ 	.byte	0x00, 0xf4, 0x21, 0x00


	//----- nvinfo : EIATTR_KPARAM_INFO
	.align		4
.L_24:
        /*0078*/ 	.byte	0x04, 0x17
        /*007a*/ 	.short	(.L_26 - .L_25)
.L_25:
        /*007c*/ 	.word	0x00000000
        /*0080*/ 	.short	0x0005
        /*0082*/ 	.short	0x0028
        /*0084*/ 	.byte	0x00, 0xf4, 0x21, 0x00


	//----- nvinfo : EIATTR_KPARAM_INFO
	.align		4
.L_26:
        /*0088*/ 	.byte	0x04, 0x17
        /*008a*/ 	.short	(.L_28 - .L_27)
.L_27:
        /*008c*/ 	.word	0x00000000
        /*0090*/ 	.short	0x0004
        /*0092*/ 	.short	0x0020
        /*0094*/ 	.byte	0x00, 0xf4, 0x21, 0x00


	//----- nvinfo : EIATTR_KPARAM_INFO
	.align		4
.L_28:
        /*0098*/ 	.byte	0x04, 0x17
        /*009a*/ 	.short	(.L_30 - .L_29)
.L_29:
        /*009c*/ 	.word	0x00000000
        /*00a0*/ 	.short	0x0003
        /*00a2*/ 	.short	0x0018
        /*00a4*/ 	.byte	0x00, 0xf4, 0x21, 0x00


	//----- nvinfo : EIATTR_KPARAM_INFO
	.align		4
.L_30:
        /*00a8*/ 	.byte	0x04, 0x17
        /*00aa*/ 	.short	(.L_32 - .L_31)
.L_31:
        /*00ac*/ 	.word	0x00000000
        /*00b0*/ 	.short	0x0002
        /*00b2*/ 	.short	0x0010
        /*00b4*/ 	.byte	0x00, 0xf4, 0x21, 0x00


	//----- nvinfo : EIATTR_KPARAM_INFO
	.align		4
.L_32:
        /*00b8*/ 	.byte	0x04, 0x17
        /*00ba*/ 	.short	(.L_34 - .L_33)
.L_33:
        /*00bc*/ 	.word	0x00000000
        /*00c0*/ 	.short	0x0001
        /*00c2*/ 	.short	0x0008
        /*00c4*/ 	.byte	0x00, 0xf4, 0x21, 0x00


	//----- nvinfo : EIATTR_KPARAM_INFO
	.align		4
.L_34:
        /*00c8*/ 	.byte	0x04, 0x17
        /*00ca*/ 	.short	(.L_36 - .L_35)
.L_35:
        /*00cc*/ 	.word	0x00000000
        /*00d0*/ 	.short	0x0000
        /*00d2*/ 	.short	0x0000
        /*00d4*/ 	.byte	0x00, 0xf4, 0x21, 0x00


	//----- nvinfo : EIATTR_SPARSE_MMA_MASK
	.align		4
.L_36:
        /*00d8*/ 	.byte	0x03, 0x50
        /*00da*/ 	.short	0x0000


	//----- nvinfo : EIATTR_MAXREG_COUNT
	.align		4
        /*00dc*/ 	.byte	0x03, 0x1b
        /*00de*/ 	.short	0x0080


	//----- nvinfo : EIATTR_COOP_GROUP_MASK_REGIDS
	.align		4
        /*00e0*/ 	.byte	0x04, 0x29
        /*00e2*/ 	.short	(.L_38 - .L_37)


	//   ....[0]....
.L_37:
        /*00e4*/ 	.word	0xffffffff


	//   ....[1]....
        /*00e8*/ 	.word	0xffffffff


	//   ....[2]....
        /*00ec*/ 	.word	0xffffffff


	//   ....[3]....
        /*00f0*/ 	.word	0xffffffff


	//   ....[4]....
        /*00f4*/ 	.word	0xffffffff


	//   ....[5]....
        /*00f8*/ 	.word	0xffffffff


	//   ....[6]....
        /*00fc*/ 	.word	0xffffffff


	//   ....[7]....
        /*0100*/ 	.word	0xffffffff


	//   ....[8]....
        /*0104*/ 	.word	0xffffffff


	//----- nvinfo : EIATTR_COOP_GROUP_INSTR_OFFSETS
	.align		4
.L_38:
        /*0108*/ 	.byte	0x04, 0x28
        /*010a*/ 	.short	(.L_40 - .L_39)


	//   ....[0]....
.L_39:
        /*010c*/ 	.word	0x00000e80


	//   ....[1]....
        /*0110*/ 	.word	0x00000ee0


	//   ....[2]....
        /*0114*/ 	.word	0x00000f10


	//   ....[3]....
        /*0118*/ 	.word	0x00000f40


	//   ....[4]....
        /*011c*/ 	.word	0x00000f60


	//   ....[5]....
        /*0120*/ 	.word	0x00000ff0


	//   ....[6]....
        /*0124*/ 	.word	0x00001010


	//   ....[7]....
        /*0128*/ 	.word	0x00001030


	//   ....[8]....
        /*012c*/ 	.word	0x00001050


	//----- nvinfo : EIATTR_EXIT_INSTR_OFFSETS
	.align		4
.L_40:
        /*0130*/ 	.byte	0x04, 0x1c
        /*0132*/ 	.short	(.L_42 - .L_41)


	//   ....[0]....
.L_41:
        /*0134*/ 	.word	0x00001090


	//   ....[1]....
        /*0138*/ 	.word	0x000010e0


	//----- nvinfo : EIATTR_REQNTID
	.align		4
.L_42:
        /*013c*/ 	.byte	0x04, 0x10
        /*013e*/ 	.short	(.L_44 - .L_43)
.L_43:
        /*0140*/ 	.word	0x00000200
        /*0144*/ 	.word	0x00000001
        /*0148*/ 	.word	0x00000001


	//----- nvinfo : EIATTR_CBANK_PARAM_SIZE
	.align		4
.L_44:
        /*014c*/ 	.byte	0x03, 0x19
        /*014e*/ 	.short	0x0060


	//----- nvinfo : EIATTR_PARAM_CBANK
	.align		4
        /*0150*/ 	.byte	0x04, 0x0a
        /*0152*/ 	.short	(.L_46 - .L_45)
	.align		4
.L_45:
        /*0154*/ 	.word	index@(.nv.constant0.triton_red_fused__log_softmax__softmax_mul_sum_6)
        /*0158*/ 	.short	0x0210
        /*015a*/ 	.short	0x0060


	//----- nvinfo : EIATTR_SW_WAR
	.align		4
.L_46:
        /*015c*/ 	.byte	0x04, 0x36
        /*015e*/ 	.short	(.L_48 - .L_47)
.L_47:
        /*0160*/ 	.word	0x00000008
.L_48:


//--------------------- .nv.callgraph             --------------------------
	.section	.nv.callgraph,"",@"SHT_CUDA_CALLGRAPH"
	.align	4
	.sectionentsize	8
	.align		4
        /*0000*/ 	.word	0x00000000
	.align		4
        /*0004*/ 	.word	0xffffffff
	.align		4
        /*0008*/ 	.word	0x00000000
	.align		4
        /*000c*/ 	.word	0xfffffffe
	.align		4
        /*0010*/ 	.word	0x00000000
	.align		4
        /*0014*/ 	.word	0xfffffffd
	.align		4
        /*0018*/ 	.word	0x00000000
	.align		4
        /*001c*/ 	.word	0xfffffffc


//--------------------- .nv.constant4             --------------------------
	.section	.nv.constant4,"a",@progbits
	.align	8
	.align		8
.nv.constant4:
        /*0000*/ 	.dword	_$_str


//--------------------- .text.triton_red_fused__log_softmax__softmax_mul_sum_6 --------------------------
	.section	.text.triton_red_fused__log_softmax__softmax_mul_sum_6,"ax",@progbits
	.sectionflags	@"SHF_BARRIERS=1"
	.align	128
        .global         triton_red_fused__log_softmax__softmax_mul_sum_6
        .type           triton_red_fused__log_softmax__softmax_mul_sum_6,@function
        .size           triton_red_fused__log_softmax__softmax_mul_sum_6,(.L_x_2 - triton_red_fused__log_softmax__softmax_mul_sum_6)
        .other          triton_red_fused__log_softmax__softmax_mul_sum_6,@"STO_CUDA_ENTRY STV_DEFAULT"
triton_red_fused__log_softmax__softmax_mul_sum_6:
.text.triton_red_fused__log_softmax__softmax_mul_sum_6:
[----:B------:R-:W0:Y:S01]  /*0000*/  LDC R1, c[0x0][0x28] ;  /* 0x00000a00ff017b82 */ /* 0x000e220000000800 */
[----:B------:R-:W1:Y:S07]  /*0010*/  S2R R0, SR_CTAID.X ;  /* 0x0000000000007919 */ /* 0x000e6e0000002500 */
[----:B------:R-:W2:Y:S01]  /*0020*/  LDC.64 R6, c[0x0][0x220] ;  /* 0x00008800ff067b82 */ /* 0x000ea20000000a00 */
[----:B------:R-:W-:Y:S01]  /*0030*/  CS2R R4, SRZ ;  /* 0x0000000000047805 */ /* 0x000fe2000001ff00 */
[----:B------:R-:W-:-:S06]  /*0040*/  ULDC.64 UR6, c[0x0][0x208] ;  /* 0x0000820000067ab9 */ /* 0x000fcc0000000a00 */
[----:B------:R-:W3:Y:S08]  /*0050*/  LDC.64 R8, c[0x0][0x248] ;  /* 0x00009200ff087b82 */ /* 0x000ef00000000a00 */
[----:B------:R-:W4:Y:S08]  /*0060*/  LDC.64 R12, c[0x0][0x258] ;  /* 0x00009600ff0c7b82 */ /* 0x000f300000000a00 */
[----:B------:R-:W5:Y:S01]  /*0070*/  LDC.64 R10, c[0x0][0x230] ;  /* 0x00008c00ff0a7b82 */ /* 0x000f620000000a00 */
[----:B-1----:R-:W-:-:S07]  /*0080*/  SHF.R.S32.HI R3, RZ, 0x1f, R0 ;  /* 0x0000001fff037819 */ /* 0x002fce0000011400 */
[----:B------:R-:W1:Y:S01]  /*0090*/  LDC.64 R14, c[0x0][0x228] ;  /* 0x00008a00ff0e7b82 */ /* 0x000e620000000a00 */
[----:B------:R-:W-:Y:S02]  /*00a0*/  ISETP.GE.AND P2, PT, R0, 0x10, PT ;  /* 0x000000100000780c */ /* 0x000fe40003f46270 */
[----:B------:R-:W-:-:S04]  /*00b0*/  LEA.HI R3, R3, R0, RZ, 0x2 ;  /* 0x0000000003037211 */ /* 0x000fc800078f10ff */
[----:B------:R-:W-:Y:S01]  /*00c0*/  SHF.R.S32.HI R21, RZ, 0x2, R3 ;  /* 0x00000002ff157819 */ /* 0x000fe20000011403 */
[----:B------:R-:W1:Y:S04]  /*00d0*/  LDC.64 R16, c[0x0][0x240] ;  /* 0x00009000ff107b82 */ /* 0x000e680000000a00 */
[----:B--2---:R-:W-:-:S04]  /*00e0*/  IMAD.WIDE R6, R21, 0x4, R6 ;  /* 0x0000000415067825 */ /* 0x004fc800078e0206 */
[----:B------:R-:W2:Y:S01]  /*00f0*/  LDC.64 R18, c[0x0][0x250] ;  /* 0x00009400ff127b82 */ /* 0x000ea20000000a00 */
[----:B------:R4:W2:Y:S01]  /*0100*/  @!P2 LDG.E.EL R4, desc[UR6][R6.64] ;  /* 0x000000060604a981 */ /* 0x0008a2000c2e1900 */
[----:B------:R-:W-:Y:S01]  /*0110*/  CS2R R2, SRZ ;  /* 0x0000000000027805 */ /* 0x000fe2000001ff00 */
[----:B---3--:R-:W-:-:S04]  /*0120*/  IMAD.WIDE R8, R21, 0x4, R8 ;  /* 0x0000000415087825 */ /* 0x008fc800078e0208 */
[C---:B----4-:R-:W-:Y:S01]  /*0130*/  IMAD.WIDE R12, R21.reuse, 0x4, R12 ;  /* 0x00000004150c7825 */ /* 0x050fe200078e020c */
[----:B------:R1:W3:Y:S03]  /*0140*/  @!P2 LDG.E.EL R3, desc[UR6][R8.64] ;  /* 0x000000060803a981 */ /* 0x0002e6000c2e1900 */
[C---:B0----5:R-:W-:Y:S01]  /*0150*/  IMAD.WIDE R10, R21.reuse, 0x4, R10 ;  /* 0x00000004150a7825 */ /* 0x061fe200078e020a */
[----:B------:R0:W4:Y:S01]  /*0160*/  @!P2 LDG.E.EL R2, desc[UR6][R12.64] ;  /* 0x000000060c02a981 */ /* 0x000122000c2e1900 */
[----:B------:R-:W2:Y:S03]  /*0170*/  LDC.64 R6, c[0x0][0x218] ;  /* 0x00008600ff067b82 */ /* 0x000ea60000000a00 */
[----:B------:R0:W3:Y:S01]  /*0180*/  @!P2 LDG.E.EL R5, desc[UR6][R10.64] ;  /* 0x000000060a05a981 */ /* 0x0000e2000c2e1900 */
[----:B-1----:R-:W-:Y:S01]  /*0190*/  IMAD.WIDE R8, R21, 0x4, R14 ;  /* 0x0000000415087825 */ /* 0x002fe200078e020e */
[----:B------:R-:W-:-:S03]  /*01a0*/  CS2R R14, SRZ ;  /* 0x00000000000e7805 */ /* 0x000fc6000001ff00 */
[C---:B0-----:R-:W-:Y:S01]  /*01b0*/  IMAD.WIDE R12, R21.reuse, 0x4, R16 ;  /* 0x00000004150c7825 */ /* 0x041fe200078e0210 */
[----:B------:R-:W-:Y:S02]  /*01c0*/  CS2R R16, SRZ ;  /* 0x0000000000107805 */ /* 0x000fe4000001ff00 */
[----:B------:R-:W5:Y:S01]  /*01d0*/  @!P2 LDG.E.EL R15, desc[UR6][R8.64] ;  /* 0x00000006080fa981 */ /* 0x000f62000c2e1900 */
[----:B--2---:R-:W-:-:S03]  /*01e0*/  IMAD.WIDE R18, R21, 0x4, R18 ;  /* 0x0000000415127825 */ /* 0x004fc600078e0212 */
[----:B------:R-:W5:Y:S04]  /*01f0*/  @!P2 LDG.E.EL R16, desc[UR6][R12.64] ;  /* 0x000000060c10a981 */ /* 0x000f68000c2e1900 */
[----:B------:R-:W5:Y:S01]  /*0200*/  @!P2 LDG.E.EL R17, desc[UR6][R18.64] ;  /* 0x000000061211a981 */ /* 0x000f62000c2e1900 */
[----:B------:R-:W-:-:S05]  /*0210*/  IMAD.WIDE R6, R21, 0x4, R6 ;  /* 0x0000000415067825 */ /* 0x000fca00078e0206 */
[----:B------:R0:W5:Y:S01]  /*0220*/  @!P2 LDG.E.EL R14, desc[UR6][R6.64] ;  /* 0x00000006060ea981 */ /* 0x000162000c2e1900 */
[----:B------:R-:W-:Y:S01]  /*0230*/  HFMA2.MMA R28, -RZ, RZ, 0, 0 ;  /* 0x00000000ff1c7435 */ /* 0x000fe200000001ff */
[----:B------:R-:W-:Y:S02]  /*0240*/  CS2R R22, SRZ ;  /* 0x0000000000167805 */ /* 0x000fe4000001ff00 */
[----:B------:R-:W-:Y:S02]  /*0250*/  CS2R R26, SRZ ;  /* 0x00000000001a7805 */ /* 0x000fe4000001ff00 */
[----:B------:R-:W-:Y:S02]  /*0260*/  MOV R24, RZ ;  /* 0x000000ff00187202 */ /* 0x000fe40000000f00 */
[----:B------:R-:W-:-:S13]  /*0270*/  FSETP.GEU.AND P0, PT, R4, 1.175494350822287508e-38, PT ;  /* 0x008000000400780b */ /* 0x000fda0003f0e000 */
[----:B------:R-:W-:-:S05]  /*0280*/  @!P0 FMUL R4, R4, 8388608 ;  /* 0x4b00000004048820 */ /* 0x000fca0000400000 */
[----:B------:R-:W-:-:S04]  /*0290*/  IADD3 R10, R4, -0x3f2aaaab, RZ ;  /* 0xc0d55555040a7810 */ /* 0x000fc80007ffe0ff */
[----:B------:R-:W-:Y:S01]  /*02a0*/  LOP3.LUT R11, R10, 0xff800000, RZ, 0xc0, !PT ;  /* 0xff8000000a0b7812 */ /* 0x000fe200078ec0ff */
[----:B------:R-:W-:-:S03]  /*02b0*/  HFMA2.MMA R10, -RZ, RZ, 1.5048828125, 33.21875 ;  /* 0x3e055027ff0a7435 */ /* 0x000fc600000001ff */
[----:B------:R-:W-:-:S05]  /*02c0*/  IADD3 R20, R4, -R11, RZ ;  /* 0x8000000b04147210 */ /* 0x000fca0007ffe0ff */
[----:B------:R-:W-:-:S04]  /*02d0*/  FADD R21, R20, -1 ;  /* 0xbf80000014157421 */ /* 0x000fc80000000000 */
[----:B0-----:R-:W-:-:S04]  /*02e0*/  FFMA.FTZ R6, R21, -R10, 0.14084610342979431152 ;  /* 0x3e1039f615067423 */ /* 0x001fc8000001080a */
[----:B------:R-:W-:Y:S01]  /*02f0*/  FFMA.FTZ R6, R21, R6, -0.12148627638816833496 ;  /* 0xbdf8cdcc15067423 */ /* 0x000fe20000010006 */
[----:B---3--:R-:W-:-:S03]  /*0300*/  FSETP.GEU.AND P5, PT, R3, 1.175494350822287508e-38, PT ;  /* 0x008000000300780b */ /* 0x008fc60003fae000 */
[----:B------:R-:W-:-:S04]  /*0310*/  FFMA.FTZ R6, R21, R6, 0.13980610668659210205 ;  /* 0x3e0f295515067423 */ /* 0x000fc80000010006 */
[----:B------:R-:W-:Y:S01]  /*0320*/  FFMA.FTZ R6, R21, R6, -0.16684235632419586182 ;  /* 0xbe2ad8b915067423 */ /* 0x000fe20000010006 */
[----:B----4-:R-:W-:-:S03]  /*0330*/  FSETP.GEU.AND P1, PT, R2, 1.175494350822287508e-38, PT ;  /* 0x008000000200780b */ /* 0x010fc60003f2e000 */
[----:B------:R-:W-:-:S04]  /*0340*/  FFMA.FTZ R6, R21, R6, 0.20012299716472625732 ;  /* 0x3e4ced0b15067423 */ /* 0x000fc80000010006 */
[----:B------:R-:W-:Y:S01]  /*0350*/  FFMA.FTZ R6, R21, R6, -0.24999669194221496582 ;  /* 0xbe7fff2215067423 */ /* 0x000fe20000010006 */
[----:B------:R-:W-:-:S03]  /*0360*/  @!P5 FMUL R3, R3, 8388608 ;  /* 0x4b0000000303d820 */ /* 0x000fc60000400000 */
[C---:B------:R-:W-:Y:S01]  /*0370*/  FFMA.FTZ R6, R21.reuse, R6, 0.33333182334899902344 ;  /* 0x3eaaaa7815067423 */ /* 0x040fe20000010006 */
[----:B------:R-:W-:Y:S02]  /*0380*/  ISETP.GE.U32.AND P3, PT, R4, 0x7f800000, PT ;  /* 0x7f8000000400780c */ /* 0x000fe40003f66070 */
[----:B------:R-:W-:Y:S01]  /*0390*/  IADD3 R9, R3, -0x3f2aaaab, RZ ;  /* 0xc0d5555503097810 */ /* 0x000fe20007ffe0ff */
[----:B------:R-:W-:Y:S01]  /*03a0*/  FFMA.FTZ R6, R21, R6, -0.5 ;  /* 0xbf00000015067423 */ /* 0x000fe20000010006 */
[----:B------:R-:W-:-:S03]  /*03b0*/  @!P1 FMUL R2, R2, 8388608 ;  /* 0x4b00000002029820 */ /* 0x000fc60000400000 */
[----:B------:R-:W-:Y:S01]  /*03c0*/  FMUL R12, R21, R6 ;  /* 0x00000006150c7220 */ /* 0x000fe20000400000 */
[----:B------:R-:W-:Y:S02]  /*03d0*/  LOP3.LUT R6, R9, 0xff800000, RZ, 0xc0, !PT ;  /* 0xff80000009067812 */ /* 0x000fe400078ec0ff */
[----:B------:R-:W-:Y:S02]  /*03e0*/  FSEL R7, RZ, -23, P0 ;  /* 0xc1b80000ff077808 */ /* 0x000fe40000000000 */
[----:B------:R-:W-:Y:S02]  /*03f0*/  I2FP.F32.S32 R8, R11 ;  /* 0x0000000b00087245 */ /* 0x000fe40000201400 */
[----:B------:R-:W-:Y:S02]  /*0400*/  IADD3 R11, R2, -0x3f2aaaab, RZ ;  /* 0xc0d55555020b7810 */ /* 0x000fe40007ffe0ff */
[----:B------:R-:W-:Y:S01]  /*0410*/  IADD3 R9, R3, -R6, RZ ;  /* 0x8000000603097210 */ /* 0x000fe20007ffe0ff */
[----:B------:R-:W-:Y:S01]  /*0420*/  FFMA.FTZ R8, R8, 1.1920928955078125e-07, R7 ;  /* 0x3400000008087823 */ /* 0x000fe20000010007 */
[----:B------:R-:W-:Y:S01]  /*0430*/  FFMA.FTZ R21, R21, R12, R21 ;  /* 0x0000000c15157223 */ /* 0x000fe20000010015 */
[----:B------:R-:W-:-:S02]  /*0440*/  @P3 MOV R13, 0x7f800000 ;  /* 0x7f800000000d3802 */ /* 0x000fc40000000f00 */
[----:B------:R-:W-:Y:S01]  /*0450*/  LOP3.LUT R7, R11, 0xff800000, RZ, 0xc0, !PT ;  /* 0xff8000000b077812 */ /* 0x000fe200078ec0ff */
[----:B------:R-:W-:Y:S01]  /*0460*/  FADD R9, R9, -1 ;  /* 0xbf80000009097421 */ /* 0x000fe20000000000 */
[----:B------:R-:W-:Y:S01]  /*0470*/  FFMA.FTZ R32, R8, 0.69314718246459960938, R21 ;  /* 0x3f31721808207823 */ /* 0x000fe20000010015 */
[C---:B------:R-:W-:Y:S01]  /*0480*/  FSETP.NEU.AND P0, PT, R4.reuse, RZ, PT ;  /* 0x000000ff0400720b */ /* 0x040fe20003f0d000 */
[----:B------:R-:W-:Y:S01]  /*0490*/  @P3 FFMA.FTZ R32, R4, R13, +INF ;  /* 0x7f80000004203423 */ /* 0x000fe2000001000d */
[----:B------:R-:W-:Y:S01]  /*04a0*/  IADD3 R11, R2, -R7, RZ ;  /* 0x80000007020b7210 */ /* 0x000fe20007ffe0ff */
[----:B------:R-:W-:-:S04]  /*04b0*/  FFMA.FTZ R4, R9, -R10, 0.14084610342979431152 ;  /* 0x3e1039f609047423 */ /* 0x000fc8000001080a */
[----:B------:R-:W-:Y:S01]  /*04c0*/  FADD R8, R11, -1 ;  /* 0xbf8000000b087421 */ /* 0x000fe20000000000 */
[----:B------:R-:W-:-:S03]  /*04d0*/  FFMA.FTZ R4, R9, R4, -0.12148627638816833496 ;  /* 0xbdf8cdcc09047423 */ /* 0x000fc60000010004 */
[----:B------:R-:W-:Y:S01]  /*04e0*/  FFMA.FTZ R11, R8, -R10, 0.14084610342979431152 ;  /* 0x3e1039f6080b7423 */ /* 0x000fe2000001080a */
[----:B------:R-:W-:-:S03]  /*04f0*/  FFMA.FTZ R4, R9, R4, 0.13980610668659210205 ;  /* 0x3e0f295509047423 */ /* 0x000fc60000010004 */
[C---:B------:R-:W-:Y:S01]  /*0500*/  FFMA.FTZ R11, R8.reuse, R11, -0.12148627638816833496 ;  /* 0xbdf8cdcc080b7423 */ /* 0x040fe2000001000b */
[----:B------:R-:W-:Y:S02]  /*0510*/  FFMA.FTZ R10, R9, R4, -0.16684235632419586182 ;  /* 0xbe2ad8b9090a7423 */ /* 0x000fe40000010004 */
[----:B------:R-:W0:Y:S01]  /*0520*/  S2R R4, SR_TID.X ;  /* 0x0000000000047919 */ /* 0x000e220000002100 */
[C---:B------:R-:W-:Y:S01]  /*0530*/  FFMA.FTZ R11, R8.reuse, R11, 0.13980610668659210205 ;  /* 0x3e0f2955080b7423 */ /* 0x040fe2000001000b */
[C---:B------:R-:W-:Y:S01]  /*0540*/  FMUL R12, R5.reuse, 0.25 ;  /* 0x3e800000050c7820 */ /* 0x040fe20000400000 */
[C---:B------:R-:W-:Y:S02]  /*0550*/  FSETP.GT.AND P3, PT, |R5|.reuse, 8.50705917302346158658e+37, PT ;  /* 0x7e8000000500780b */ /* 0x040fe40003f64200 */
[----:B------:R-:W-:Y:S01]  /*0560*/  FFMA.FTZ R11, R8, R11, -0.16684235632419586182 ;  /* 0xbe2ad8b9080b7423 */ /* 0x000fe2000001000b */
[----:B------:R-:W-:Y:S02]  /*0570*/  FSETP.GEU.AND P4, PT, |R5|, 1.175494350822287508e-38, PT ;  /* 0x008000000500780b */ /* 0x000fe40003f8e200 */
[----:B------:R-:W-:Y:S01]  /*0580*/  FSEL R18, R12, R5, P3 ;  /* 0x000000050c127208 */ /* 0x000fe20001800000 */
[----:B------:R-:W-:Y:S01]  /*0590*/  FFMA.FTZ R11, R8, R11, 0.20012299716472625732 ;  /* 0x3e4ced0b080b7423 */ /* 0x000fe2000001000b */
[----:B------:R-:W-:-:S02]  /*05a0*/  FSEL R19, R12, R5, P3 ;  /* 0x000000050c137208 */ /* 0x000fc40001800000 */
[CC--:B------:R-:W-:Y:S02]  /*05b0*/  FSEL R20, R12.reuse, R5.reuse, P3 ;  /* 0x000000050c147208 */ /* 0x0c0fe40001800000 */
[----:B------:R-:W-:Y:S01]  /*05c0*/  FSEL R5, R12, R5, P3 ;  /* 0x000000050c057208 */ /* 0x000fe20001800000 */
[C---:B------:R-:W-:Y:S01]  /*05d0*/  FFMA.FTZ R12, R9.reuse, R10, 0.20012299716472625732 ;  /* 0x3e4ced0b090c7423 */ /* 0x040fe2000001000a */
[C---:B------:R-:W-:Y:S01]  /*05e0*/  FFMA.FTZ R11, R8.reuse, R11, -0.24999669194221496582 ;  /* 0xbe7fff22080b7423 */ /* 0x040fe2000001000b */
[----:B------:R-:W-:Y:S02]  /*05f0*/  FSEL R10, RZ, -23, P5 ;  /* 0xc1b80000ff0a7808 */ /* 0x000fe40002800000 */
[----:B------:R-:W-:Y:S01]  /*0600*/  FFMA.FTZ R12, R9, R12, -0.24999669194221496582 ;  /* 0xbe7fff22090c7423 */ /* 0x000fe2000001000c */
[----:B------:R-:W-:Y:S01]  /*0610*/  ISETP.GE.U32.AND P6, PT, R3, 0x7f800000, PT ;  /* 0x7f8000000300780c */ /* 0x000fe20003fc6070 */
[----:B------:R-:W-:Y:S01]  /*0620*/  FFMA.FTZ R21, R8, R11, 0.33333182334899902344 ;  /* 0x3eaaaa7808157423 */ /* 0x000fe2000001000b */
[----:B------:R-:W-:Y:S01]  /*0630*/  ISETP.GE.U32.AND P5, PT, R2, 0x7f800000, PT ;  /* 0x7f8000000200780c */ /* 0x000fe20003fa6070 */
[----:B------:R-:W-:Y:S01]  /*0640*/  FFMA.FTZ R12, R9, R12, 0.33333182334899902344 ;  /* 0x3eaaaa78090c7423 */ /* 0x000fe2000001000c */
[----:B------:R-:W-:Y:S01]  /*0650*/  @!P4 FMUL R18, R18, 16777216 ;  /* 0x4b8000001212c820 */ /* 0x000fe20000400000 */
[----:B------:R-:W-:Y:S01]  /*0660*/  FFMA.FTZ R21, R8, R21, -0.5 ;  /* 0xbf00000008157423 */ /* 0x000fe20000010015 */
[----:B------:R-:W-:Y:S01]  /*0670*/  @!P4 FMUL R19, R19, 16777216 ;  /* 0x4b8000001313c820 */ /* 0x000fe20000400000 */
[----:B------:R-:W-:Y:S01]  /*0680*/  FFMA.FTZ R12, R9, R12, -0.5 ;  /* 0xbf000000090c7423 */ /* 0x000fe2000001000c */
[----:B------:R-:W-:Y:S01]  /*0690*/  @!P4 FMUL R20, R20, 16777216 ;  /* 0x4b8000001414c820 */ /* 0x000fe20000400000 */
[----:B------:R-:W-:Y:S01]  /*06a0*/  I2FP.F32.S32 R11, R6 ;  /* 0x00000006000b7245 */ /* 0x000fe20000201400 */
[----:B------:R-:W-:Y:S01]  /*06b0*/  @!P4 FMUL R5, R5, 16777216 ;  /* 0x4b8000000505c820 */ /* 0x000fe20000400000 */
[----:B------:R-:W-:Y:S01]  /*06c0*/  FSEL R13, RZ, -23, P1 ;  /* 0xc1b80000ff0d7808 */ /* 0x000fe20000800000 */
[C---:B------:R-:W-:Y:S01]  /*06d0*/  FMUL R21, R8.reuse, R21 ;  /* 0x0000001508157220 */ /* 0x040fe20000400000 */
[----:B------:R-:W-:Y:S01]  /*06e0*/  I2FP.F32.S32 R6, R7 ;  /* 0x0000000700067245 */ /* 0x000fe20000201400 */
[----:B------:R-:W-:Y:S01]  /*06f0*/  FMUL R12, R9, R12 ;  /* 0x0000000c090c7220 */ /* 0x000fe20000400000 */
[----:B------:R-:W1:Y:S01]  /*0700*/  MUFU.RCP R18, R18 ;  /* 0x0000001200127308 */ /* 0x000e620000001000 */
[----:B------:R-:W-:Y:S01]  /*0710*/  FFMA.FTZ R21, R8, R21, R8 ;  /* 0x0000001508157223 */ /* 0x000fe20000010008 */
[----:B------:R-:W-:Y:S01]  /*0720*/  FFMA.FTZ R10, R11, 1.1920928955078125e-07, R10 ;  /* 0x340000000b0a7823 */ /* 0x000fe2000001000a */
[----:B------:R-:W-:Y:S01]  /*0730*/  FFMA.FTZ R9, R9, R12, R9 ;  /* 0x0000000c09097223 */ /* 0x000fe20000010009 */
[----:B------:R-:W-:Y:S01]  /*0740*/  FFMA.FTZ R6, R6, 1.1920928955078125e-07, R13 ;  /* 0x3400000006067823 */ /* 0x000fe2000001000d */
[----:B------:R-:W-:-:S03]  /*0750*/  @P6 MOV R8, 0x7f800000 ;  /* 0x7f80000000086802 */ /* 0x000fc60000000f00 */
[----:B------:R-:W1:Y:S01]  /*0760*/  MUFU.RCP R19, R19 ;  /* 0x0000001300137308 */ /* 0x000e620000001000 */
[----:B------:R-:W-:Y:S02]  /*0770*/  @P5 MOV R7, 0x7f800000 ;  /* 0x7f80000000075802 */ /* 0x000fe40000000f00 */
[----:B0-----:R-:W-:-:S05]  /*0780*/  SHF.L.U32 R4, R4, 0x2, RZ ;  /* 0x0000000204047819 */ /* 0x001fca00000006ff */
[----:B------:R-:W1:Y:S01]  /*0790*/  MUFU.RCP R20, R20 ;  /* 0x0000001400147308 */ /* 0x000e620000001000 */
[----:B------:R-:W-:Y:S01]  /*07a0*/  FFMA.FTZ R31, R10, 0.69314718246459960938, R9 ;  /* 0x3f3172180a1f7823 */ /* 0x000fe20000010009 */
[----:B------:R-:W-:-:S06]  /*07b0*/  FFMA.FTZ R30, R6, 0.69314718246459960938, R21 ;  /* 0x3f317218061e7823 */ /* 0x000fcc0000010015 */
[----:B------:R1:W4:Y:S01]  /*07c0*/  MUFU.RCP R29, R5 ;  /* 0x00000005001d7308 */ /* 0x0003220000001000 */
[C---:B------:R-:W-:Y:S01]  /*07d0*/  @P6 FFMA.FTZ R31, R3.reuse, R8, +INF ;  /* 0x7f800000031f6423 */ /* 0x040fe20000010008 */
[----:B------:R-:W-:Y:S01]  /*07e0*/  @P5 FFMA.FTZ R30, R2, R7, +INF ;  /* 0x7f800000021e5423 */ /* 0x000fe20000010007 */
[----:B------:R-:W-:Y:S02]  /*07f0*/  LOP3.LUT R21, R4, 0x7fc, RZ, 0xc0, !PT ;  /* 0x000007fc04157812 */ /* 0x000fe400078ec0ff */
[----:B------:R-:W-:Y:S02]  /*0800*/  FSETP.NEU.AND P1, PT, R3, RZ, PT ;  /* 0x000000ff0300720b */ /* 0x000fe40003f2d000 */
[----:B------:R-:W-:Y:S01]  /*0810*/  FSETP.NEU.AND P6, PT, R2, RZ, PT ;  /* 0x000000ff0200720b */ /* 0x000fe20003fcd000 */
[----:B------:R-:W-:Y:S01]  /*0820*/  IMAD R25, R0, 0x1f60, R21 ;  /* 0x00001f6000197824 */ /* 0x000fe200078e0215 */
[----:B------:R-:W-:Y:S02]  /*0830*/  FSEL R32, R32, -INF , P0 ;  /* 0xff80000020207808 */ /* 0x000fe40000000000 */
[----:B------:R-:W-:-:S02]  /*0840*/  FSEL R31, R31, -INF , P1 ;  /* 0xff8000001f1f7808 */ /* 0x000fc40000800000 */
[----:B-1----:R-:W-:-:S07]  /*0850*/  FSEL R30, R30, -INF , P6 ;  /* 0xff8000001e1e7808 */ /* 0x002fce0003000000 */
.L_x_0:
[----:B------:R-:W0:Y:S01]  /*0860*/  LDC.64 R2, c[0x0][0x210] ;  /* 0x00008400ff027b82 */ /* 0x000e220000000a00 */
[----:B------:R-:W-:Y:S02]  /*0870*/  IADD3 R4, P1, R21, R22, RZ ;  /* 0x0000001615047210 */ /* 0x000fe40007f3e0ff */
[----:B------:R-:W-:Y:S02]  /*0880*/  CS2R R6, SRZ ;  /* 0x0000000000067805 */ /* 0x000fe4000001ff00 */
[----:B------:R-:W-:Y:S02]  /*0890*/  IADD3 R9, R25, R22, RZ ;  /* 0x0000001619097210 */ /* 0x000fe40007ffe0ff */
[----:B------:R-:W-:Y:S02]  /*08a0*/  ISETP.LT.U32.AND P0, PT, R4, 0x1f60, PT ;  /* 0x00001f600400780c */ /* 0x000fe40003f01070 */
[----:B------:R-:W-:-:S04]  /*08b0*/  IADD3.X R4, RZ, R27, RZ, P1, !PT ;  /* 0x0000001bff047210 */ /* 0x000fc80000ffe4ff */
[----:B------:R-:W-:Y:S02]  /*08c0*/  ISETP.LT.U32.AND.EX P0, PT, R4, RZ, !P2, P0 ;  /* 0x000000ff0400720c */ /* 0x000fe40005701100 */
[----:B------:R-:W-:Y:S01]  /*08d0*/  CS2R R4, SRZ ;  /* 0x0000000000047805 */ /* 0x000fe2000001ff00 */
[C---:B0-----:R-:W-:Y:S02]  /*08e0*/  IMAD.WIDE R12, R9.reuse, 0x4, R2 ;  /* 0x00000004090c7825 */ /* 0x041fe400078e0202 */
[----:B------:R-:W0:Y:S08]  /*08f0*/  LDC.64 R2, c[0x0][0x238] ;  /* 0x00008e00ff027b82 */ /* 0x000e300000000a00 */
[----:B------:R-:W2:Y:S01]  /*0900*/  @P0 LDG.E.EF.128 R4, desc[UR6][R12.64] ;  /* 0x000000060c040981 */ /* 0x000ea2000c0e1d00 */
[----:B------:R-:W-:Y:S01]  /*0910*/  CS2R R10, SRZ ;  /* 0x00000000000a7805 */ /* 0x000fe2000001ff00 */
[----:B0-----:R-:W-:Y:S01]  /*0920*/  IMAD.WIDE R2, R9, 0x4, R2 ;  /* 0x0000000409027825 */ /* 0x001fe200078e0202 */
[----:B------:R-:W-:-:S06]  /*0930*/  CS2R R8, SRZ ;  /* 0x0000000000087805 */ /* 0x000fcc000001ff00 */
[----:B------:R0:W3:Y:S01]  /*0940*/  @P0 LDG.E.EF.128 R8, desc[UR6][R2.64] ;  /* 0x0000000602080981 */ /* 0x0000e2000c0e1d00 */
[----:B--2---:R-:W-:Y:S02]  /*0950*/  SEL R5, R5, RZ, P0 ;  /* 0x000000ff05057207 */ /* 0x004fe40000000000 */
[----:B------:R-:W-:Y:S02]  /*0960*/  SEL R33, R6, RZ, P0 ;  /* 0x000000ff06217207 */ /* 0x000fe40000000000 */
[----:B0-----:R-:W-:Y:S01]  /*0970*/  SEL R3, R7, RZ, P0 ;  /* 0x000000ff07037207 */ /* 0x001fe20000000000 */
[----:B-----5:R-:W-:-:S04]  /*0980*/  FADD R5, R5, -R14 ;  /* 0x8000000e05057221 */ /* 0x020fc80000000000 */
[----:B------:R-:W-:Y:S01]  /*0990*/  FADD R6, -R32, R5 ;  /* 0x0000000520067221 */ /* 0x000fe20000000100 */
[--C-:B------:R-:W-:Y:S01]  /*09a0*/  FADD R5, R33, -R14.reuse ;  /* 0x8000000e21057221 */ /* 0x100fe20000000000 */
[--C-:B------:R-:W-:Y:S02]  /*09b0*/  FADD R3, R3, -R14.reuse ;  /* 0x8000000e03037221 */ /* 0x100fe40000000000 */
[----:B------:R-:W-:Y:S01]  /*09c0*/  FADD R12, R6, -R15 ;  /* 0x8000000f060c7221 */ /* 0x000fe20000000000 */
[----:B------:R-:W-:Y:S01]  /*09d0*/  FADD R6, -R32, R5 ;  /* 0x0000000520067221 */ /* 0x000fe20000000100 */
[----:B------:R-:W-:Y:S01]  /*09e0*/  SEL R5, R4, RZ, P0 ;  /* 0x000000ff04057207 */ /* 0x000fe20000000000 */
[----:B------:R-:W-:Y:S01]  /*09f0*/  FADD R4, -R32, R3 ;  /* 0x0000000320047221 */ /* 0x000fe20000000100 */
[----:B------:R-:W-:Y:S01]  /*0a00*/  FMUL R12, R12, 1.4426950216293334961 ;  /* 0x3fb8aa3b0c0c7820 */ /* 0x000fe20000400000 */
[--C-:B------:R-:W-:Y:S02]  /*0a10*/  FADD R6, R6, -R15.reuse ;  /* 0x8000000f06067221 */ /* 0x100fe40000000000 */
[----:B------:R-:W-:Y:S01]  /*0a20*/  FADD R3, R5, -R14 ;  /* 0x8000000e05037221 */ /* 0x000fe20000000000 */
[----:B------:R-:W-:Y:S01]  /*0a30*/  FADD R5, R4, -R15 ;  /* 0x8000000f04057221 */ /* 0x000fe20000000000 */
[----:B------:R-:W-:Y:S01]  /*0a40*/  FSETP.GEU.AND P6, PT, R12, -126, PT ;  /* 0xc2fc00000c00780b */ /* 0x000fe20003fce000 */
[----:B------:R-:W-:Y:S01]  /*0a50*/  FMUL R13, R6, 1.4426950216293334961 ;  /* 0x3fb8aa3b060d7820 */ /* 0x000fe20000400000 */
[----:B------:R-:W-:Y:S01]  /*0a60*/  FADD R4, -R32, R3 ;  /* 0x0000000320047221 */ /* 0x000fe20000000100 */
[----:B------:R-:W-:-:S03]  /*0a70*/  FMUL R33, R5, 1.4426950216293334961 ;  /* 0x3fb8aa3b05217820 */ /* 0x000fc60000400000 */
[----:B------:R-:W-:Y:S01]  /*0a80*/  FSETP.GEU.AND P1, PT, R13, -126, PT ;  /* 0xc2fc00000d00780b */ /* 0x000fe20003f2e000 */
[----:B------:R-:W-:Y:S01]  /*0a90*/  FADD R4, R4, -R15 ;  /* 0x8000000f04047221 */ /* 0x000fe20000000000 */
[----:B------:R-:W-:Y:S02]  /*0aa0*/  FSETP.GEU.AND P5, PT, R33, -126, PT ;  /* 0xc2fc00002100780b */ /* 0x000fe40003fae000 */
[----:B---3--:R-:W-:Y:S01]  /*0ab0*/  SEL R5, R10, RZ, P0 ;  /* 0x000000ff0a057207 */ /* 0x008fe20000000000 */
[----:B------:R-:W-:Y:S01]  /*0ac0*/  FMUL R6, R4, 1.4426950216293334961 ;  /* 0x3fb8aa3b04067820 */ /* 0x000fe20000400000 */
[----:B------:R-:W-:Y:S01]  /*0ad0*/  SEL R7, R8, RZ, P0 ;  /* 0x000000ff08077207 */ /* 0x000fe20000000000 */
[----:B------:R-:W-:Y:S01]  /*0ae0*/  @!P6 FMUL R12, R12, 0.5 ;  /* 0x3f0000000c0ce820 */ /* 0x000fe20000400000 */
[----:B------:R-:W-:Y:S02]  /*0af0*/  SEL R9, R9, RZ, P0 ;  /* 0x000000ff09097207 */ /* 0x000fe40000000000 */
[----:B------:R-:W-:Y:S01]  /*0b00*/  SEL R11, R11, RZ, P0 ;  /* 0x000000ff0b0b7207 */ /* 0x000fe20000000000 */
[----:B------:R0:W1:Y:S01]  /*0b10*/  MUFU.EX2 R2, R12 ;  /* 0x0000000c00027308 */ /* 0x0000620000000800 */
[--C-:B------:R-:W-:Y:S01]  /*0b20*/  FADD R8, R7, -R16.reuse ;  /* 0x8000001007087221 */ /* 0x100fe20000000000 */
[----:B------:R-:W-:Y:S01]  /*0b30*/  @!P1 FMUL R13, R13, 0.5 ;  /* 0x3f0000000d0d9820 */ /* 0x000fe20000400000 */
[--C-:B------:R-:W-:Y:S01]  /*0b40*/  FADD R10, R9, -R16.reuse ;  /* 0x80000010090a7221 */ /* 0x100fe20000000000 */
[----:B------:R-:W-:Y:S01]  /*0b50*/  @!P5 FMUL R33, R33, 0.5 ;  /* 0x3f0000002121d820 */ /* 0x000fe20000400000 */
[----:B------:R-:W-:Y:S01]  /*0b60*/  FADD R34, R11, -R16 ;  /* 0x800000100b227221 */ /* 0x000fe20000000000 */
[C---:B------:R-:W-:Y:S01]  /*0b70*/  FADD R8, -R31.reuse, R8 ;  /* 0x000000081f087221 */ /* 0x040fe20000000100 */
[----:B------:R-:W-:Y:S01]  /*0b80*/  FADD R10, -R31, R10 ;  /* 0x0000000a1f0a7221 */ /* 0x000fe20000000100 */
[----:B------:R2:W3:Y:S01]  /*0b90*/  MUFU.EX2 R3, R13 ;  /* 0x0000000d00037308 */ /* 0x0004e20000000800 */
[----:B0-----:R-:W-:Y:S01]  /*0ba0*/  FADD R12, R5, -R16 ;  /* 0x80000010050c7221 */ /* 0x001fe20000000000 */
[C---:B------:R-:W-:Y:S01]  /*0bb0*/  FADD R34, -R31.reuse, R34 ;  /* 0x000000221f227221 */ /* 0x040fe20000000100 */
[--C-:B------:R-:W-:Y:S01]  /*0bc0*/  FADD R7, R8, -R17.reuse ;  /* 0x8000001108077221 */ /* 0x100fe20000000000 */
[--C-:B------:R-:W-:Y:S01]  /*0bd0*/  FADD R9, R10, -R17.reuse ;  /* 0x800000110a097221 */ /* 0x100fe20000000000 */
[----:B------:R-:W-:Y:S01]  /*0be0*/  FADD R12, -R31, R12 ;  /* 0x0000000c1f0c7221 */ /* 0x000fe20000000100 */
[----:B-1----:R-:W-:Y:S01]  /*0bf0*/  @!P6 FMUL R2, R2, R2 ;  /* 0x000000020202e220 */ /* 0x002fe20000400000 */
[----:B------:R-:W-:Y:S01]  /*0c00*/  FSETP.GEU.AND P6, PT, R6, -126, PT ;  /* 0xc2fc00000600780b */ /* 0x000fe20003fce000 */
[----:B------:R-:W0:Y:S01]  /*0c10*/  MUFU.EX2 R4, R33 ;  /* 0x0000002100047308 */ /* 0x000e220000000800 */
[--C-:B--2---:R-:W-:Y:S01]  /*0c20*/  FADD R13, R34, -R17.reuse ;  /* 0x80000011220d7221 */ /* 0x104fe20000000000 */
[----:B------:R-:W-:Y:S01]  /*0c30*/  @P3 FMUL R2, R2, 0.25 ;  /* 0x3e80000002023820 */ /* 0x000fe20000400000 */
[----:B------:R-:W-:Y:S01]  /*0c40*/  FADD R11, R12, -R17 ;  /* 0x800000110c0b7221 */ /* 0x000fe20000000000 */
[C---:B------:R-:W-:Y:S01]  /*0c50*/  FADD R8, -R30.reuse, R9 ;  /* 0x000000091e087221 */ /* 0x040fe20000000100 */
[----:B------:R-:W-:Y:S01]  /*0c60*/  FADD R13, -R30, R13 ;  /* 0x0000000d1e0d7221 */ /* 0x000fe20000000100 */
[----:B---3--:R-:W-:Y:S01]  /*0c70*/  @!P1 FMUL R3, R3, R3 ;  /* 0x0000000303039220 */ /* 0x008fe20000400000 */
[----:B------:R-:W-:Y:S01]  /*0c80*/  IADD3 R22, P1, R22, 0x800, RZ ;  /* 0x0000080016167810 */ /* 0x000fe20007f3e0ff */
[----:B------:R-:W-:Y:S01]  /*0c90*/  @!P4 FMUL R2, R2, 16777216 ;  /* 0x4b8000000202c820 */ /* 0x000fe20000400000 */
[----:B------:R-:W-:Y:S01]  /*0ca0*/  FADD R11, -R30, R11 ;  /* 0x0000000b1e0b7221 */ /* 0x000fe20000000100 */
[----:B------:R-:W-:Y:S01]  /*0cb0*/  @P3 FMUL R3, R3, 0.25 ;  /* 0x3e80000003033820 */ /* 0x000fe20000400000 */
[----:B------:R-:W-:Y:S01]  /*0cc0*/  IADD3.X R27, RZ, R27, RZ, P1, !PT ;  /* 0x0000001bff1b7210 */ /* 0x000fe20000ffe4ff */
[----:B------:R-:W-:Y:S01]  /*0cd0*/  @!P6 FMUL R6, R6, 0.5 ;  /* 0x3f0000000606e820 */ /* 0x000fe20000400000 */
[----:B------:R-:W-:Y:S01]  /*0ce0*/  ISETP.GE.U32.AND P1, PT, R22, 0x1f60, PT ;  /* 0x00001f601600780c */ /* 0x000fe20003f26070 */
[----:B------:R-:W-:Y:S01]  /*0cf0*/  @!P4 FMUL R3, R3, 16777216 ;  /* 0x4b8000000303c820 */ /* 0x000fe20000400000 */
[----:B0-----:R-:W-:Y:S01]  /*0d00*/  @!P5 FMUL R4, R4, R4 ;  /* 0x000000040404d220 */ /* 0x001fe20000400000 */
[----:B------:R0:W1:Y:S01]  /*0d10*/  MUFU.EX2 R5, R6 ;  /* 0x0000000600057308 */ /* 0x0000620000000800 */
[----:B------:R-:W-:Y:S01]  /*0d20*/  ISETP.GE.U32.AND.EX P1, PT, R27, RZ, PT, P1 ;  /* 0x000000ff1b00720c */ /* 0x000fe20003f26110 */
[----:B------:R-:W-:Y:S01]  /*0d30*/  FMUL R3, R20, R3 ;  /* 0x0000000314037220 */ /* 0x000fe20000400000 */
[----:B------:R-:W-:-:S03]  /*0d40*/  @P3 FMUL R4, R4, 0.25 ;  /* 0x3e80000004043820 */ /* 0x000fc60000400000 */
[----:B------:R-:W-:Y:S01]  /*0d50*/  @P0 FFMA R26, R3, R11, R26 ;  /* 0x0000000b031a0223 */ /* 0x000fe2000000001a */
[----:B------:R-:W-:Y:S01]  /*0d60*/  @!P4 FMUL R4, R4, 16777216 ;  /* 0x4b8000000404c820 */ /* 0x000fe20000400000 */
[----:B0-----:R-:W-:Y:S01]  /*0d70*/  FADD R6, -R30, R7 ;  /* 0x000000071e067221 */ /* 0x001fe20000000100 */
[----:B------:R-:W-:Y:S02]  /*0d80*/  FMUL R7, R19, R2 ;  /* 0x0000000213077220 */ /* 0x000fe40000400000 */
[----:B----4-:R-:W-:Y:S02]  /*0d90*/  FMUL R9, R29, R4 ;  /* 0x000000041d097220 */ /* 0x010fe40000400000 */
[----:B------:R-:W-:Y:S01]  /*0da0*/  @P0 FFMA R28, R7, R8, R28 ;  /* 0x00000008071c0223 */ /* 0x000fe2000000001c */
[----:B-1----:R-:W-:Y:S01]  /*0db0*/  @!P6 FMUL R5, R5, R5 ;  /* 0x000000050505e220 */ /* 0x002fe20000400000 */
[----:B------:R-:W-:-:S03]  /*0dc0*/  @P0 FFMA R24, R9, R13, R24 ;  /* 0x0000000d09180223 */ /* 0x000fc60000000018 */
[----:B------:R-:W-:-:S04]  /*0dd0*/  @P3 FMUL R5, R5, 0.25 ;  /* 0x3e80000005053820 */ /* 0x000fc80000400000 */
[----:B------:R-:W-:-:S04]  /*0de0*/  @!P4 FMUL R5, R5, 16777216 ;  /* 0x4b8000000505c820 */ /* 0x000fc80000400000 */
[----:B------:R-:W-:-:S04]  /*0df0*/  FMUL R2, R18, R5 ;  /* 0x0000000512027220 */ /* 0x000fc80000400000 */
[----:B------:R-:W-:Y:S01]  /*0e00*/  @P0 FFMA R23, R2, R6, R23 ;  /* 0x0000000602170223 */ /* 0x000fe20000000017 */
[----:B------:R-:W-:Y:S06]  /*0e10*/  @!P1 BRA `(.L_x_0) ;  /* 0xfffffff800909947 */ /* 0x000fec000383ffff */
[----:B------:R-:W-:Y:S01]  /*0e20*/  FADD R23, R23, R28 ;  /* 0x0000001c17177221 */ /* 0x000fe20000000000 */
[----:B------:R-:W0:Y:S01]  /*0e30*/  S2R R8, SR_TID.X ;  /* 0x0000000000087919 */ /* 0x000e220000002100 */
[----:B------:R-:W1:Y:S01]  /*0e40*/  S2UR UR5, SR_CgaCtaId ;  /* 0x00000000000579c3 */ /* 0x000e620000008800 */
[----:B------:R-:W-:Y:S01]  /*0e50*/  UMOV UR4, 0x400 ;  /* 0x0000040000047882 */ /* 0x000fe20000000000 */
[----:B------:R-:W-:-:S04]  /*0e60*/  FADD R23, R26, R23 ;  /* 0x000000171a177221 */ /* 0x000fc80000000000 */
[----:B------:R-:W-:-:S05]  /*0e70*/  FADD R23, R24, R23 ;  /* 0x0000001718177221 */ /* 0x000fca0000000000 */
[----:B------:R-:W2:Y:S01]  /*0e80*/  SHFL.BFLY PT, R2, R23, 0x10, 0x1f ;  /* 0x0e001f0017027f89 */ /* 0x000ea200000e0000 */
[----:B-1----:R-:W-:Y:S01]  /*0e90*/  UPRMT UR4, UR5, 0x654, UR4 ;  /* 0x0000065405047896 */ /* 0x002fe20008000004 */
[C---:B0-----:R-:W-:Y:S02]  /*0ea0*/  LOP3.LUT P0, RZ, R8.reuse, 0x1f, RZ, 0xc0, !PT ;  /* 0x0000001f08ff7812 */ /* 0x041fe4000780c0ff */
[C---:B------:R-:W-:Y:S01]  /*0eb0*/  ISETP.GE.AND P1, PT, R8.reuse, 0x10, PT ;  /* 0x000000100800780c */ /* 0x040fe20003f26270 */
[----:B--2---:R-:W-:Y:S01]  /*0ec0*/  FADD R2, R23, R2 ;  /* 0x0000000217027221 */ /* 0x004fe20000000000 */
[----:B------:R-:W-:-:S04]  /*0ed0*/  SHF.L.U32 R10, R8, 0x2, RZ ;  /* 0x00000002080a7819 */ /* 0x000fc800000006ff */
[----:B------:R-:W0:Y:S02]  /*0ee0*/  SHFL.BFLY PT, R3, R2, 0x8, 0x1f ;  /* 0x0d001f0002037f89 */ /* 0x000e2400000e0000 */
[----:B0-----:R-:W-:Y:S01]  /*0ef0*/  FADD R3, R2, R3 ;  /* 0x0000000302037221 */ /* 0x001fe20000000000 */
[----:B------:R-:W-:-:S04]  /*0f00*/  SHF.R.U32.HI R2, RZ, 0x3, R8 ;  /* 0x00000003ff027819 */ /* 0x000fc80000011608 */
[----:B------:R-:W0:Y:S01]  /*0f10*/  SHFL.BFLY PT, R4, R3, 0x4, 0x1f ;  /* 0x0c801f0003047f89 */ /* 0x000e2200000e0000 */
[----:B------:R-:W-:Y:S01]  /*0f20*/  LOP3.LUT R2, R2, 0x3c, RZ, 0xc0, !PT ;  /* 0x0000003c02027812 */ /* 0x000fe200078ec0ff */
[----:B0-----:R-:W-:-:S05]  /*0f30*/  FADD R4, R3, R4 ;  /* 0x0000000403047221 */ /* 0x001fca0000000000 */
[----:B------:R-:W0:Y:S02]  /*0f40*/  SHFL.BFLY PT, R5, R4, 0x2, 0x1f ;  /* 0x0c401f0004057f89 */ /* 0x000e2400000e0000 */
[----:B0-----:R-:W-:-:S05]  /*0f50*/  FADD R5, R4, R5 ;  /* 0x0000000504057221 */ /* 0x001fca0000000000 */
[----:B------:R-:W0:Y:S02]  /*0f60*/  SHFL.BFLY PT, R6, R5, 0x1, 0x1f ;  /* 0x0c201f0005067f89 */ /* 0x000e2400000e0000 */
[----:B0-----:R-:W-:-:S05]  /*0f70*/  FADD R9, R5, R6 ;  /* 0x0000000605097221 */ /* 0x001fca0000000000 */
[----:B------:R-:W-:Y:S01]  /*0f80*/  @!P0 STS [R2+UR4], R9 ;  /* 0x0000000902008988 */ /* 0x000fe20008000804 */
[----:B------:R-:W-:Y:S01]  /*0f90*/  BAR.SYNC.DEFER_BLOCKING 0x0 ;  /* 0x0000000000007b1d */ /* 0x000fe20000010000 */
[----:B------:R-:W-:-:S04]  /*0fa0*/  LOP3.LUT P0, RZ, R8, 0xf, RZ, 0xc0, !PT ;  /* 0x0000000f08ff7812 */ /* 0x000fc8000780c0ff */
[C---:B------:R-:W-:Y:S01]  /*0fb0*/  ISETP.LT.AND P0, PT, R8.reuse, 0x10, !P0 ;  /* 0x000000100800780c */ /* 0x040fe20004701270 */
[----:B------:R-:W0:Y:S01]  /*0fc0*/  @!P1 LDS R7, [R10+UR4] ;  /* 0x000000040a079984 */ /* 0x000e220008000800 */
[----:B------:R-:W-:-:S04]  /*0fd0*/  LOP3.LUT P1, RZ, R8, 0x1ff, RZ, 0xc0, !PT ;  /* 0x000001ff08ff7812 */ /* 0x000fc8000782c0ff */
[----:B------:R-:W-:Y:S01]  /*0fe0*/  ISETP.LT.AND P1, PT, R0, 0x10, !P1 ;  /* 0x000000100000780c */ /* 0x000fe20004f21270 */
[----:B0-----:R-:W0:Y:S02]  /*0ff0*/  SHFL.BFLY PT, R4, R7, 0x8, 0x1f ;  /* 0x0d001f0007047f89 */ /* 0x001e2400000e0000 */
[----:B0-----:R-:W-:-:S05]  /*1000*/  FADD R4, R7, R4 ;  /* 0x0000000407047221 */ /* 0x001fca0000000000 */
[----:B------:R-:W0:Y:S02]  /*1010*/  SHFL.BFLY PT, R3, R4, 0x4, 0x1f ;  /* 0x0c801f0004037f89 */ /* 0x000e2400000e0000 */
[----:B0-----:R-:W-:-:S05]  /*1020*/  FADD R3, R4, R3 ;  /* 0x0000000304037221 */ /* 0x001fca0000000000 */
[----:B------:R-:W0:Y:S02]  /*1030*/  SHFL.BFLY PT, R6, R3, 0x2, 0x1f ;  /* 0x0c401f0003067f89 */ /* 0x000e2400000e0000 */
[----:B0-----:R-:W-:-:S05]  /*1040*/  FADD R6, R3, R6 ;  /* 0x0000000603067221 */ /* 0x001fca0000000000 */
[----:B------:R-:W0:Y:S02]  /*1050*/  SHFL.BFLY PT, R5, R6, 0x1, 0x1f ;  /* 0x0c201f0006057f89 */ /* 0x000e2400000e0000 */
[----:B0-----:R-:W-:-:S05]  /*1060*/  FADD R5, R6, R5 ;  /* 0x0000000506057221 */ /* 0x001fca0000000000 */
[----:B------:R0:W-:Y:S01]  /*1070*/  @P0 STS [R10+UR4], R5 ;  /* 0x000000050a000988 */ /* 0x0001e20008000804 */
[----:B------:R-:W-:Y:S06]  /*1080*/  BAR.SYNC.DEFER_BLOCKING 0x0 ;  /* 0x0000000000007b1d */ /* 0x000fec0000010000 */
[----:B0-----:R-:W-:Y:S05]  /*1090*/  @!P1 EXIT ;  /* 0x000000000000994d */ /* 0x001fea0003800000 */
[----:B------:R-:W0:Y:S01]  /*10a0*/  LDS R5, [UR4] ;  /* 0x00000004ff057984 */ /* 0x000e220008000800 */
[----:B------:R-:W1:Y:S02]  /*10b0*/  LDC.64 R2, c[0x0][0x260] ;  /* 0x00009800ff027b82 */ /* 0x000e640000000a00 */
[----:B-1----:R-:W-:-:S05]  /*10c0*/  IMAD.WIDE R2, R0, 0x4, R2 ;  /* 0x0000000400027825 */ /* 0x002fca00078e0202 */
[----:B0-----:R-:W-:Y:S01]  /*10d0*/  STG.E desc[UR6][R2.64], R5 ;  /* 0x0000000502007986 */ /* 0x001fe2000c101906 */
[----:B------:R-:W-:Y:S05]  /*10e0*/  EXIT ;  /* 0x000000000000794d */ /* 0x000fea0003800000 */
.L_x_1:
[----:B------:R-:W-:-:S00]  /*10f0*/  BRA `(.L_x_1) ;  /* 0xfffffffc00fc7947 */ /* 0x000fc0000383ffff */
[----:B------:R-:W-:-:S00]  /*1100*/  NOP ;  /* 0x0000000000007918 */ /* 0x000fc00000000000 */
[----:B------:R-:W-:-:S00]  /*1110*/  NOP ;  /* 0x0000000000007918 */ /* 0x000fc00000000000 */
[----:B------:R-:W-:-:S00]  /*1120*/  NOP ;  /* 0x0000000000007918 */ /* 0x000fc00000000000 */
[----:B------:R-:W-:-:S00]  /*1130*/  NOP ;  /* 0x0000000000007918 */ /* 0x000fc00000000000 */
[----:B------:R-:W-:-:S00]  /*1140*/  NOP ;  /* 0x0000000000007918 */ /* 0x000fc00000000000 */
[----:B------:R-:W-:-:S00]  /*1150*/  NOP ;  /* 0x0000000000007918 */ /* 0x000fc00000000000 */
[----:B------:R-:W-:-:S00]  /*1160*/  NOP ;  /* 0x0000000000007918 */ /* 0x000fc00000000000 */
[----:B------:R-:W-:-:S00]  /*1170*/  NOP ;  /* 0x0000000000007918 */ /* 0x000fc00000000000 */
.L_x_2:


//--------------------- .nv.global.init           --------------------------
	.section	.nv.global.init,"aw",@progbits
.nv.global.init:
	.type		_$_str,@object
	.size		_$_str,(.L_0 - _$_str)
_$_str:
        /*0000*/ 	.byte	0x5f, 0x5f, 0x43, 0x55, 0x44, 0x41, 0x5f, 0x46, 0x54, 0x5a, 0x00
.L_0:


//--------------------- .nv.shared.triton_red_fused__log_softmax__softmax_mul_sum_6 --------------------------
	.section	.nv.shared.triton_red_fused__log_softmax__softmax_mul_sum_6,"aw",@nobits
	.sectionflags	@""
	.align	16
	.zero		1024


//--------------------- .nv.constant0.triton_red_fused__log_softmax__softmax_mul_sum_6 --------------------------
	.section	.nv.constant0.triton_red_fused__log_softmax__softmax_mul_sum_6,"a",@progbits
	.sectionflags	@""
	.align	4
.nv.constant0.triton_red_fused__log_softmax__softmax_mul_sum_6:
	.zero		624
